	.headerflags	@"EF_CUDA_TEXMODE_UNIFIED EF_CUDA_64BIT_ADDRESS EF_CUDA_ACCELERATORS EF_CUDA_SM90 EF_CUDA_VIRTUAL_SM(EF_CUDA_SM90)"
	.elftype	@"ET_EXEC"


//--------------------- .nv.info                  --------------------------
	.section	.nv.info,"",@"SHT_CUDA_INFO"
	.align	4


	//----- nvinfo : EIATTR_REGCOUNT
	.align		4
        /*0000*/ 	.byte	0x04, 0x2f
        /*0002*/ 	.short	(.L_1 - .L_0)
	.align		4
.L_0:
        /*0004*/ 	.word	index@(triton_poi_fused_copy_mul_zeros_0)
        /*0008*/ 	.word	0x0000000d


	//----- nvinfo : EIATTR_MIN_STACK_SIZE
	.align		4
.L_1:
        /*000c*/ 	.byte	0x04, 0x12
        /*000e*/ 	.short	(.L_3 - .L_2)
	.align		4
.L_2:
        /*0010*/ 	.word	index@(triton_poi_fused_copy_mul_zeros_0)
        /*0014*/ 	.word	0x00000000


	//----- nvinfo : EIATTR_FRAME_SIZE
	.align		4
.L_3:
        /*0018*/ 	.byte	0x04, 0x11
        /*001a*/ 	.short	(.L_5 - .L_4)
	.align		4
.L_4:
        /*001c*/ 	.word	index@(triton_poi_fused_copy_mul_zeros_0)
        /*0020*/ 	.word	0x00000000


	//----- nvinfo : EIATTR_MIN_STACK_SIZE
	.align		4
.L_5:
        /*0024*/ 	.byte	0x04, 0x12
        /*0026*/ 	.short	(.L_7 - .L_6)
	.align		4
.L_6:
        /*0028*/ 	.word	index@(triton_poi_fused_copy_mul_zeros_0)
        /*002c*/ 	.word	0x00000000
.L_7:


//--------------------- .nv.info.triton_poi_fused_copy_mul_zeros_0 --------------------------
	.section	.nv.info.triton_poi_fused_copy_mul_zeros_0,"",@"SHT_CUDA_INFO"
	.sectionflags	@""
	.align	4


	//----- nvinfo : EIATTR_CUDA_API_VERSION
	.align		4
        /*0000*/ 	.byte	0x04, 0x37
        /*0002*/ 	.short	(.L_9 - .L_8)
.L_8:
        /*0004*/ 	.word	0x0000007c


	//----- nvinfo : EIATTR_KPARAM_INFO
	.align		4
.L_9:
        /*0008*/ 	.byte	0x04, 0x17
        /*000a*/ 	.short	(.L_11 - .L_10)
.L_10:
        /*000c*/ 	.word	0x00000000
        /*0010*/ 	.short	0x0002
        /*0012*/ 	.short	0x0010
        /*0014*/ 	.byte	0x00, 0xf0, 0x11, 0x00


	//----- nvinfo : EIATTR_KPARAM_INFO
	.align		4
.L_11:
        /*0018*/ 	.byte	0x04, 0x17
        /*001a*/ 	.short	(.L_13 - .L_12)
.L_12:
        /*001c*/ 	.word	0x00000000
        /*0020*/ 	.short	0x0001
        /*0022*/ 	.short	0x0008
        /*0024*/ 	.byte	0x00, 0xf4, 0x21, 0x00


	//----- nvinfo : EIATTR_KPARAM_INFO
	.align		4
.L_13:
        /*0028*/ 	.byte	0x04, 0x17
        /*002a*/ 	.short	(.L_15 - .L_14)
.L_14:
        /*002c*/ 	.word	0x00000000
        /*0030*/ 	.short	0x0000
        /*0032*/ 	.short	0x0000
        /*0034*/ 	.byte	0x00, 0xf4, 0x21, 0x00


	//----- nvinfo : EIATTR_SPARSE_MMA_MASK
	.align		4
.L_15:
        /*0038*/ 	.byte	0x03, 0x50
        /*003a*/ 	.short	0x0000


	//----- nvinfo : EIATTR_MAXREG_COUNT
	.align		4
        /*003c*/ 	.byte	0x03, 0x1b
        /*003e*/ 	.short	0x00ff


	//----- nvinfo : EIATTR_EXIT_INSTR_OFFSETS
	.align		4
        /*0040*/ 	.byte	0x04, 0x1c
        /*0042*/ 	.short	(.L_17 - .L_16)


	//   ....[0]....
.L_16:
        /*0044*/ 	.word	0x00000280


	//   ....[1]....
        /*0048*/ 	.word	0x000002a0


	//----- nvinfo : EIATTR_REQNTID
	.align		4
.L_17:
        /*004c*/ 	.byte	0x04, 0x10
        /*004e*/ 	.short	(.L_19 - .L_18)
.L_18:
        /*0050*/ 	.word	0x00000020
        /*0054*/ 	.word	0x00000001
        /*0058*/ 	.word	0x00000001


	//----- nvinfo : EIATTR_CBANK_PARAM_SIZE
	.align		4
.L_19:
        /*005c*/ 	.byte	0x03, 0x19
        /*005e*/ 	.short	0x0014


	//----- nvinfo : EIATTR_PARAM_CBANK
	.align		4
        /*0060*/ 	.byte	0x04, 0x0a
        /*0062*/ 	.short	(.L_21 - .L_20)
	.align		4
.L_20:
        /*0064*/ 	.word	index@(.nv.constant0.triton_poi_fused_copy_mul_zeros_0)
        /*0068*/ 	.short	0x0210
        /*006a*/ 	.short	0x0014


	//----- nvinfo : EIATTR_SW_WAR
	.align		4
.L_21:
        /*006c*/ 	.byte	0x04, 0x36
        /*006e*/ 	.short	(.L_23 - .L_22)
.L_22:
        /*0070*/ 	.word	0x00000008
.L_23:


//--------------------- .nv.callgraph             --------------------------
	.section	.nv.callgraph,"",@"SHT_CUDA_CALLGRAPH"
	.align	4
	.sectionentsize	8
	.align		4
        /*0000*/ 	.word	0x00000000
	.align		4
        /*0004*/ 	.word	0xffffffff
	.align		4
        /*0008*/ 	.word	0x00000000
	.align		4
        /*000c*/ 	.word	0xfffffffe
	.align		4
        /*0010*/ 	.word	0x00000000
	.align		4
        /*0014*/ 	.word	0xfffffffd
	.align		4
        /*0018*/ 	.word	0x00000000
	.align		4
        /*001c*/ 	.word	0xfffffffc


//--------------------- .text.triton_poi_fused_copy_mul_zeros_0 --------------------------
	.section	.text.triton_poi_fused_copy_mul_zeros_0,"ax",@progbits
	.align	128
        .global         triton_poi_fused_copy_mul_zeros_0
        .type           triton_poi_fused_copy_mul_zeros_0,@function
        .size           triton_poi_fused_copy_mul_zeros_0,(.L_x_1 - triton_poi_fused_copy_mul_zeros_0)
        .other          triton_poi_fused_copy_mul_zeros_0,@"STO_CUDA_ENTRY STV_DEFAULT"
triton_poi_fused_copy_mul_zeros_0:
.text.triton_poi_fused_copy_mul_zeros_0:
[----:B------:R-:W0:Y:S02]  /*0000*/  LDC R1, c[0x0][0x28] ;  /* 0x00000a00ff017b82 */ /* 0x000e240000000800 */
[----:B------:R-:W1:Y:S01]  /*0010*/  S2R R0, SR_TID.X ;  /* 0x0000000000007919 */ /* 0x000e620000002100 */
[----:B------:R-:W2:Y:S01]  /*0020*/  LDC.64 R2, c[0x0][0x210] ;  /* 0x00008400ff027b82 */ /* 0x000ea20000000a00 */
[----:B------:R-:W-:Y:S01]  /*0030*/  IMAD.MOV.U32 R6, RZ, RZ, RZ ;  /* 0x000000ffff067224 */ /* 0x000fe200078e00ff */
[----:B------:R-:W-:Y:S01]  /*0040*/  ULDC.64 UR4, c[0x0][0x208] ;  /* 0x0000820000047ab9 */ /* 0x000fe20000000a00 */
[----:B------:R-:W3:Y:S01]  /*0050*/  S2R R7, SR_CTAID.X ;  /* 0x0000000000077919 */ /* 0x000ee20000002500 */
[----:B------:R-:W-:Y:S01]  /*0060*/  IMAD.MOV.U32 R8, RZ, RZ, RZ ;  /* 0x000000ffff087224 */ /* 0x000fe200078e00ff */
[----:B-1----:R-:W-:Y:S02]  /*0070*/  LOP3.LUT R0, R0, 0x1f, RZ, 0xc0, !PT ;  /* 0x0000001f00007812 */ /* 0x002fe400078ec0ff */
[----:B---3--:R-:W-:-:S03]  /*0080*/  SHF.R.S32.HI R4, RZ, 0x1a, R7 ;  /* 0x0000001aff047819 */ /* 0x008fc60000011407 */
[----:B------:R-:W-:Y:S01]  /*0090*/  IMAD R7, R7, 0x20, R0 ;  /* 0x0000002007077824 */ /* 0x000fe200078e0200 */
[----:B------:R-:W-:-:S04]  /*00a0*/  SGXT R0, R4, 0x1 ;  /* 0x000000010400781a */ /* 0x000fc80000000200 */
[----:B------:R-:W-:Y:S02]  /*00b0*/  ISETP.GE.AND P4, PT, R7, 0x20, PT ;  /* 0x000000200700780c */ /* 0x000fe40003f86270 */
[----:B------:R-:W-:-:S04]  /*00c0*/  LEA.HI R4, R0, R7, RZ, 0x3 ;  /* 0x0000000700047211 */ /* 0x000fc800078f18ff */
[----:B------:R-:W-:-:S05]  /*00d0*/  SHF.R.S32.HI R4, RZ, 0x3, R4 ;  /* 0x00000003ff047819 */ /* 0x000fca0000011404 */
[----:B------:R-:W-:-:S04]  /*00e0*/  IMAD.SHL.U32 R5, R4, 0x4, RZ ;  /* 0x0000000404057824 */ /* 0x000fc800078e00ff */
[----:B--2---:R-:W-:-:S05]  /*00f0*/  IMAD.WIDE R2, R5, 0x4, R2 ;  /* 0x0000000405027825 */ /* 0x004fca00078e0202 */
[----:B------:R-:W2:Y:S04]  /*0100*/  @!P4 LDG.E.EL R6, desc[UR4][R2.64+0xc] ;  /* 0x00000c040206c981 */ /* 0x000ea8000c2e1900 */
[----:B------:R-:W3:Y:S01]  /*0110*/  @!P4 LDG.E.EL R8, desc[UR4][R2.64+0x8] ;  /* 0x000008040208c981 */ /* 0x000ee2000c2e1900 */
[----:B------:R-:W-:-:S04]  /*0120*/  LEA.HI R0, R0, R7, RZ, 0x2 ;  /* 0x0000000700007211 */ /* 0x000fc800078f10ff */
[----:B------:R-:W-:-:S04]  /*0130*/  SHF.R.S32.HI R5, RZ, 0x2, R0 ;  /* 0x00000002ff057819 */ /* 0x000fc80000011400 */
[C---:B------:R-:W-:Y:S02]  /*0140*/  LEA.HI R4, R0.reuse, R5, RZ, 0x1 ;  /* 0x0000000500047211 */ /* 0x040fe400078f08ff */
[----:B------:R-:W-:Y:S02]  /*0150*/  LOP3.LUT R0, R0, 0xfffffffc, RZ, 0xc0, !PT ;  /* 0xfffffffc00007812 */ /* 0x000fe400078ec0ff */
[----:B------:R-:W-:-:S03]  /*0160*/  LOP3.LUT R4, R4, 0xfffffffe, RZ, 0xc0, !PT ;  /* 0xfffffffe04047812 */ /* 0x000fc600078ec0ff */
[----:B------:R-:W-:Y:S02]  /*0170*/  IMAD.IADD R9, R7, 0x1, -R0 ;  /* 0x0000000107097824 */ /* 0x000fe400078e0a00 */
[----:B------:R-:W-:Y:S02]  /*0180*/  IMAD.IADD R10, R5, 0x1, -R4 ;  /* 0x00000001050a7824 */ /* 0x000fe400078e0a04 */
[----:B------:R-:W1:Y:S01]  /*0190*/  LDC.64 R4, c[0x0][0x218] ;  /* 0x00008600ff047b82 */ /* 0x000e620000000a00 */
[C---:B------:R-:W-:Y:S02]  /*01a0*/  ISETP.NE.AND P3, PT, R9.reuse, RZ, PT ;  /* 0x000000ff0900720c */ /* 0x040fe40003f65270 */
[C---:B------:R-:W-:Y:S02]  /*01b0*/  ISETP.NE.AND P0, PT, R10.reuse, 0x1, PT ;  /* 0x000000010a00780c */ /* 0x040fe40003f05270 */
[----:B------:R-:W-:Y:S02]  /*01c0*/  ISETP.NE.AND P1, PT, R10, RZ, PT ;  /* 0x000000ff0a00720c */ /* 0x000fe40003f25270 */
[----:B------:R-:W-:Y:S01]  /*01d0*/  ISETP.NE.AND P2, PT, R9, 0x1, PT ;  /* 0x000000010900780c */ /* 0x000fe20003f45270 */
[C---:B--2---:R-:W-:Y:S01]  /*01e0*/  FMUL R0, R6.reuse, -0.5 ;  /* 0xbf00000006007820 */ /* 0x044fe20000400000 */
[----:B------:R-:W-:Y:S01]  /*01f0*/  FMUL R6, R6, 0.5 ;  /* 0x3f00000006067820 */ /* 0x000fe20000400000 */
[----:B---3--:R-:W-:-:S03]  /*0200*/  FMUL R8, R8, -0.5 ;  /* 0xbf00000008087820 */ /* 0x008fc60000400000 */
[----:B------:R-:W-:Y:S02]  /*0210*/  FSEL R9, R0, RZ, !P3 ;  /* 0x000000ff00097208 */ /* 0x000fe40005800000 */
[----:B------:R-:W-:Y:S02]  /*0220*/  FSEL R3, R8, RZ, !P3 ;  /* 0x000000ff08037208 */ /* 0x000fe40005800000 */
[----:B------:R-:W-:Y:S02]  /*0230*/  FSEL R6, R6, R9, !P2 ;  /* 0x0000000906067208 */ /* 0x000fe40005000000 */
[----:B------:R-:W-:Y:S02]  /*0240*/  @P0 FSEL R9, R3, RZ, !P1 ;  /* 0x000000ff03090208 */ /* 0x000fe40004800000 */
[----:B------:R-:W-:Y:S01]  /*0250*/  @!P1 FSEL R9, R8, R3, !P2 ;  /* 0x0000000308099208 */ /* 0x000fe20005000000 */
[----:B-1----:R-:W-:-:S03]  /*0260*/  IMAD.WIDE R2, R7, 0x4, R4 ;  /* 0x0000000407027825 */ /* 0x002fc600078e0204 */
[----:B------:R-:W-:Y:S01]  /*0270*/  FSEL R9, R6, R9, !P0 ;  /* 0x0000000906097208 */ /* 0x000fe20004000000 */
[----:B------:R-:W-:Y:S06]  /*0280*/  @P4 EXIT ;  /* 0x000000000000494d */ /* 0x000fec0003800000 */
[----:B------:R-:W-:Y:S01]  /*0290*/  STG.E desc[UR4][R2.64], R9 ;  /* 0x0000000902007986 */ /* 0x000fe2000c101904 */
[----:B------:R-:W-:Y:S05]  /*02a0*/  EXIT ;  /* 0x000000000000794d */ /* 0x000fea0003800000 */
.L_x_0:
[----:B------:R-:W-:-:S00]  /*02b0*/  BRA `(.L_x_0) ;  /* 0xfffffffc00fc7947 */ /* 0x000fc0000383ffff */
[----:B------:R-:W-:-:S00]  /*02c0*/  NOP ;  /* 0x0000000000007918 */ /* 0x000fc00000000000 */
        /* <DEDUP_REMOVED lines=11> */
.L_x_1:


//--------------------- .nv.constant0.triton_poi_fused_copy_mul_zeros_0 --------------------------
	.section	.nv.constant0.triton_poi_fused_copy_mul_zeros_0,"a",@progbits
	.sectionflags	@""
	.align	4
.nv.constant0.triton_poi_fused_copy_mul_zeros_0:
	.zero		548
